//
// Generated by NVIDIA NVVM Compiler
//
// Compiler Build ID: CL-36424714
// Cuda compilation tools, release 13.0, V13.0.88
// Based on NVVM 20.0.0
//

.version 9.0
.target sm_100
.address_size 64

	// .globl	_Z23transpose_shared_kernelPfS_ii
// _ZZ23transpose_shared_kernelPfS_iiE4tile has been demoted

.visible .entry _Z23transpose_shared_kernelPfS_ii(
	.param .u64 .ptr .align 1 _Z23transpose_shared_kernelPfS_ii_param_0,
	.param .u64 .ptr .align 1 _Z23transpose_shared_kernelPfS_ii_param_1,
	.param .u32 _Z23transpose_shared_kernelPfS_ii_param_2,
	.param .u32 _Z23transpose_shared_kernelPfS_ii_param_3
)
{
	.reg .pred 	%p<7>;
	.reg .b32 	%r<25>;
	.reg .b32 	%f<3>;
	.reg .b64 	%rd<9>;
	// demoted variable
	.shared .align 4 .b8 _ZZ23transpose_shared_kernelPfS_iiE4tile[4224];
	ld.param.u64 	%rd1, [_Z23transpose_shared_kernelPfS_ii_param_0];
	ld.param.u64 	%rd2, [_Z23transpose_shared_kernelPfS_ii_param_1];
	ld.param.u32 	%r11, [_Z23transpose_shared_kernelPfS_ii_param_2];
	ld.param.u32 	%r10, [_Z23transpose_shared_kernelPfS_ii_param_3];
	mov.u32 	%r12, %ctaid.x;
	shl.b32 	%r1, %r12, 5;
	mov.u32 	%r2, %tid.x;
	add.s32 	%r3, %r1, %r2;
	mov.u32 	%r13, %ctaid.y;
	shl.b32 	%r4, %r13, 5;
	mov.u32 	%r5, %tid.y;
	add.s32 	%r14, %r4, %r5;
	setp.ge.s32 	%p1, %r3, %r10;
	setp.ge.s32 	%p2, %r14, %r11;
	or.pred  	%p3, %p1, %p2;
	@%p3 bra 	$L__BB0_2;
	cvta.to.global.u64 	%rd3, %rd1;
	mad.lo.s32 	%r15, %r10, %r14, %r3;
	mul.wide.s32 	%rd4, %r15, 4;
	add.s64 	%rd5, %rd3, %rd4;
	ld.global.f32 	%f1, [%rd5];
	mov.u32 	%r16, _ZZ23transpose_shared_kernelPfS_iiE4tile;
	mad.lo.s32 	%r17, %r5, 132, %r16;
	shl.b32 	%r18, %r2, 2;
	add.s32 	%r19, %r17, %r18;
	st.shared.f32 	[%r19], %f1;
$L__BB0_2:
	bar.sync 	0;
	add.s32 	%r7, %r4, %r2;
	add.s32 	%r8, %r1, %r5;
	setp.ge.s32 	%p4, %r7, %r11;
	setp.ge.s32 	%p5, %r8, %r10;
	or.pred  	%p6, %p4, %p5;
	@%p6 bra 	$L__BB0_4;
	mov.u32 	%r20, _ZZ23transpose_shared_kernelPfS_iiE4tile;
	mad.lo.s32 	%r21, %r2, 132, %r20;
	shl.b32 	%r22, %r5, 2;
	add.s32 	%r23, %r21, %r22;
	ld.shared.f32 	%f2, [%r23];
	mad.lo.s32 	%r24, %r11, %r8, %r7;
	cvta.to.global.u64 	%rd6, %rd2;
	mul.wide.s32 	%rd7, %r24, 4;
	add.s64 	%rd8, %rd6, %rd7;
	st.global.f32 	[%rd8], %f2;
$L__BB0_4:
	ret;

}


// ===== COMPILED SASS (sm_100) =====

	.target	sm_100

	.elftype	@"ET_EXEC"


//--------------------- .note.nv.tkinfo           --------------------------
	.section	.note.nv.tkinfo,"",@"SHT_NOTE"
	.sectionflags	@"SHF_NOTE_NV_TKINFO"
	.tkinfo
        /*0018*/ 	.word	0x00000002
        /*0030*/ 	.string	""
        /*0030*/ 	.string	"ptxas"
        /*0030*/ 	.string	"Cuda compilation tools, release 13.0, V13.0.88"
        /*0030*/ 	.string	"Build cuda_13.0.r13.0/compiler.36424714_0"
        /*0030*/ 	.string	"-arch sm_100 -m 64 "



//--------------------- .note.nv.cuinfo           --------------------------
	.section	.note.nv.cuinfo,"",@"SHT_NOTE"
	.sectionflags	@"SHF_NOTE_NV_CUINFO"
        /*0018*/ 	.short	0x0002
        /*001a*/ 	.short	0x0064
        /*001c*/ 	.short	0x0082
	.zero		2


//--------------------- .nv.info                  --------------------------
	.section	.nv.info,"",@"SHT_CUDA_INFO"
	.align	4


	//----- nvinfo : EIATTR_REGCOUNT
	.align		4
        /*0000*/ 	.byte	0x04, 0x2f
        /*0002*/ 	.short	(.L_1 - .L_0)
	.align		4
.L_0:
        /*0004*/ 	.word	index@(_Z23transpose_shared_kernelPfS_ii)
        /*0008*/ 	.word	0x0000000c


	//----- nvinfo : EIATTR_FRAME_SIZE
	.align		4
.L_1:
        /*000c*/ 	.byte	0x04, 0x11
        /*000e*/ 	.short	(.L_3 - .L_2)
	.align		4
.L_2:
        /*0010*/ 	.word	index@(_Z23transpose_shared_kernelPfS_ii)
        /*0014*/ 	.word	0x00000000


	//----- nvinfo : EIATTR_MIN_STACK_SIZE
	.align		4
.L_3:
        /*0018*/ 	.byte	0x04, 0x12
        /*001a*/ 	.short	(.L_5 - .L_4)
	.align		4
.L_4:
        /*001c*/ 	.word	index@(_Z23transpose_shared_kernelPfS_ii)
        /*0020*/ 	.word	0x00000000
.L_5:


//--------------------- .nv.compat                --------------------------
	.section	.nv.compat,"",@"SHT_CUDA_COMPAT_INFO"
	.align	4
        /*0000*/ 	.byte	0x02, 0x09, 0x00, 0x00, 0x02, 0x02, 0x01, 0x00, 0x02, 0x05, 0x05, 0x00, 0x03, 0x07, 0x01, 0x01
        /*0010*/ 	.byte	0x02, 0x03, 0x00, 0x00, 0x02, 0x06, 0x01, 0x00, 0x04, 0x0b, 0x08, 0x00, 0x09, 0x00, 0x00, 0x00
        /*0020*/ 	.byte	0x00, 0x00, 0x00, 0x00


//--------------------- .nv.info._Z23transpose_shared_kernelPfS_ii --------------------------
	.section	.nv.info._Z23transpose_shared_kernelPfS_ii,"",@"SHT_CUDA_INFO"
	.sectionflags	@""
	.align	4


	//----- nvinfo : EIATTR_CUDA_API_VERSION
	.align		4
        /*0000*/ 	.byte	0x04, 0x37
        /*0002*/ 	.short	(.L_7 - .L_6)
.L_6:
        /*0004*/ 	.word	0x00000082


	//----- nvinfo : EIATTR_KPARAM_INFO
	.align		4
.L_7:
        /*0008*/ 	.byte	0x04, 0x17
        /*000a*/ 	.short	(.L_9 - .L_8)
.L_8:
        /*000c*/ 	.word	0x00000000
        /*0010*/ 	.short	0x0003
        /*0012*/ 	.short	0x0014
        /*0014*/ 	.byte	0x00, 0xf0, 0x11, 0x00


	//----- nvinfo : EIATTR_KPARAM_INFO
	.align		4
.L_9:
        /*0018*/ 	.byte	0x04, 0x17
        /*001a*/ 	.short	(.L_11 - .L_10)
.L_10:
        /*001c*/ 	.word	0x00000000
        /*0020*/ 	.short	0x0002
        /*0022*/ 	.short	0x0010
        /*0024*/ 	.byte	0x00, 0xf0, 0x11, 0x00


	//----- nvinfo : EIATTR_KPARAM_INFO
	.align		4
.L_11:
        /*0028*/ 	.byte	0x04, 0x17
        /*002a*/ 	.short	(.L_13 - .L_12)
.L_12:
        /*002c*/ 	.word	0x00000000
        /*0030*/ 	.short	0x0001
        /*0032*/ 	.short	0x0008
        /*0034*/ 	.byte	0x00, 0xf5, 0x21, 0x00


	//----- nvinfo : EIATTR_KPARAM_INFO
	.align		4
.L_13:
        /*0038*/ 	.byte	0x04, 0x17
        /*003a*/ 	.short	(.L_15 - .L_14)
.L_14:
        /*003c*/ 	.word	0x00000000
        /*0040*/ 	.short	0x0000
        /*0042*/ 	.short	0x0000
        /*0044*/ 	.byte	0x00, 0xf5, 0x21, 0x00


	//----- nvinfo : EIATTR_SPARSE_MMA_MASK
	.align		4
.L_15:
        /*0048*/ 	.byte	0x03, 0x50
        /*004a*/ 	.short	0x0000


	//----- nvinfo : EIATTR_MAXREG_COUNT
	.align		4
        /*004c*/ 	.byte	0x03, 0x1b
        /*004e*/ 	.short	0x00ff


	//----- nvinfo : EIATTR_NUM_BARRIERS
	.align		4
        /*0050*/ 	.byte	0x02, 0x4c
        /*0052*/ 	.byte	0x01
	.zero		1


	//----- nvinfo : EIATTR_MERCURY_ISA_VERSION
	.align		4
        /*0054*/ 	.byte	0x03, 0x5f
        /*0056*/ 	.short	0x0101


	//----- nvinfo : EIATTR_VRC_CTA_INIT_COUNT
	.align		4
        /*0058*/ 	.byte	0x02, 0x4a
	.zero		1
	.zero		1


	//----- nvinfo : EIATTR_EXIT_INSTR_OFFSETS
	.align		4
        /*005c*/ 	.byte	0x04, 0x1c
        /*005e*/ 	.short	(.L_17 - .L_16)


	//   ....[0]....
.L_16:
        /*0060*/ 	.word	0x000001a0


	//   ....[1]....
        /*0064*/ 	.word	0x00000250


	//----- nvinfo : EIATTR_CBANK_PARAM_SIZE
	.align		4
.L_17:
        /*0068*/ 	.byte	0x03, 0x19
        /*006a*/ 	.short	0x0018


	//----- nvinfo : EIATTR_PARAM_CBANK
	.align		4
        /*006c*/ 	.byte	0x04, 0x0a
        /*006e*/ 	.short	(.L_19 - .L_18)
	.align		4
.L_18:
        /*0070*/ 	.word	index@(.nv.constant0._Z23transpose_shared_kernelPfS_ii)
        /*0074*/ 	.short	0x0380
        /*0076*/ 	.short	0x0018


	//----- nvinfo : EIATTR_SW_WAR
	.align		4
.L_19:
        /*0078*/ 	.byte	0x04, 0x36
        /*007a*/ 	.short	(.L_21 - .L_20)
.L_20:
        /*007c*/ 	.word	0x00000008
.L_21:


//--------------------- .nv.callgraph             --------------------------
	.section	.nv.callgraph,"",@"SHT_CUDA_CALLGRAPH"
	.align	4
	.sectionentsize	8
	.align		4
        /*0000*/ 	.word	0x00000000
	.align		4
        /*0004*/ 	.word	0xffffffff
	.align		4
        /*0008*/ 	.word	0x00000000
	.align		4
        /*000c*/ 	.word	0xfffffffe
	.align		4
        /*0010*/ 	.word	0x00000000
	.align		4
        /*0014*/ 	.word	0xfffffffd
	.align		4
        /*0018*/ 	.word	0x00000000
	.align		4
        /*001c*/ 	.word	0xfffffffc


//--------------------- .text._Z23transpose_shared_kernelPfS_ii --------------------------
	.section	.text._Z23transpose_shared_kernelPfS_ii,"ax",@progbits
	.align	128
        .global         _Z23transpose_shared_kernelPfS_ii
        .type           _Z23transpose_shared_kernelPfS_ii,@function
        .size           _Z23transpose_shared_kernelPfS_ii,(.L_x_1 - _Z23transpose_shared_kernelPfS_ii)
        .other          _Z23transpose_shared_kernelPfS_ii,@"STO_CUDA_ENTRY STV_DEFAULT"
_Z23transpose_shared_kernelPfS_ii:
.text._Z23transpose_shared_kernelPfS_ii:
[----:B------:R-:W-:Y:S01]  /*0000*/  LDC R1, c[0x0][0x37c] ;  /* 0x0000df00ff017b82 */ /* 0x000fe20000000800 */
[----:B------:R-:W0:Y:S01]  /*0010*/  S2R R8, SR_TID.Y ;  /* 0x0000000000087919 */ /* 0x000e220000002200 */
[----:B------:R-:W1:Y:S01]  /*0020*/  LDCU.64 UR6, c[0x0][0x390] ;  /* 0x00007200ff0677ac */ /* 0x000e620008000a00 */
[----:B------:R-:W0:Y:S01]  /*0030*/  S2R R9, SR_CTAID.Y ;  /* 0x0000000000097919 */ /* 0x000e220000002600 */
[----:B------:R-:W2:Y:S01]  /*0040*/  LDCU.64 UR4, c[0x0][0x358] ;  /* 0x00006b00ff0477ac */ /* 0x000ea20008000a00 */
[----:B------:R-:W3:Y:S01]  /*0050*/  S2R R7, SR_CTAID.X ;  /* 0x0000000000077919 */ /* 0x000ee20000002500 */
[----:B------:R-:W3:Y:S01]  /*0060*/  S2R R6, SR_TID.X ;  /* 0x0000000000067919 */ /* 0x000ee20000002100 */
[----:B0-----:R-:W-:-:S05]  /*0070*/  IMAD R5, R9, 0x20, R8 ;  /* 0x0000002009057824 */ /* 0x001fca00078e0208 */
[----:B-1----:R-:W-:Y:S01]  /*0080*/  ISETP.GE.AND P0, PT, R5, UR6, PT ;  /* 0x0000000605007c0c */ /* 0x002fe2000bf06270 */
[----:B---3--:R-:W-:-:S05]  /*0090*/  IMAD R0, R7, 0x20, R6 ;  /* 0x0000002007007824 */ /* 0x008fca00078e0206 */
[----:B------:R-:W-:-:S13]  /*00a0*/  ISETP.GE.OR P0, PT, R0, UR7, P0 ;  /* 0x0000000700007c0c */ /* 0x000fda0008706670 */
[----:B------:R-:W0:Y:S01]  /*00b0*/  @!P0 LDC.64 R2, c[0x0][0x380] ;  /* 0x0000e000ff028b82 */ /* 0x000e220000000a00 */
[----:B------:R-:W-:-:S04]  /*00c0*/  @!P0 IMAD R5, R5, UR7, R0 ;  /* 0x0000000705058c24 */ /* 0x000fc8000f8e0200 */
[----:B0-----:R-:W-:-:S06]  /*00d0*/  @!P0 IMAD.WIDE R2, R5, 0x4, R2 ;  /* 0x0000000405028825 */ /* 0x001fcc00078e0202 */
[----:B--2---:R-:W2:Y:S01]  /*00e0*/  @!P0 LDG.E R2, desc[UR4][R2.64] ;  /* 0x0000000402028981 */ /* 0x004ea2000c1e1900 */
[----:B------:R-:W-:Y:S01]  /*00f0*/  @!P0 MOV R0, 0x400 ;  /* 0x0000040000008802 */ /* 0x000fe20000000f00 */
[----:B------:R-:W-:Y:S01]  /*0100*/  IMAD R4, R9, 0x20, R6 ;  /* 0x0000002009047824 */ /* 0x000fe200078e0206 */
[----:B------:R-:W-:Y:S01]  /*0110*/  LEA R7, R7, R8, 0x5 ;  /* 0x0000000807077211 */ /* 0x000fe200078e28ff */
[----:B------:R-:W0:Y:S03]  /*0120*/  @!P0 S2R R5, SR_CgaCtaId ;  /* 0x0000000000058919 */ /* 0x000e260000008800 */
[----:B------:R-:W-:-:S04]  /*0130*/  ISETP.GE.AND P1, PT, R7, UR7, PT ;  /* 0x0000000707007c0c */ /* 0x000fc8000bf26270 */
[----:B------:R-:W-:Y:S02]  /*0140*/  ISETP.GE.OR P1, PT, R4, UR6, P1 ;  /* 0x0000000604007c0c */ /* 0x000fe40008f26670 */
[----:B0-----:R-:W-:-:S05]  /*0150*/  @!P0 LEA R0, R5, R0, 0x18 ;  /* 0x0000000005008211 */ /* 0x001fca00078ec0ff */
[----:B------:R-:W-:-:S05]  /*0160*/  @!P0 IMAD R0, R8, 0x84, R0 ;  /* 0x0000008408008824 */ /* 0x000fca00078e0200 */
[----:B------:R-:W-:-:S05]  /*0170*/  @!P0 LEA R5, R6, R0, 0x2 ;  /* 0x0000000006058211 */ /* 0x000fca00078e10ff */
[----:B--2---:R0:W-:Y:S01]  /*0180*/  @!P0 STS [R5], R2 ;  /* 0x0000000205008388 */ /* 0x0041e20000000800 */
[----:B------:R-:W-:Y:S06]  /*0190*/  BAR.SYNC.DEFER_BLOCKING 0x0 ;  /* 0x0000000000007b1d */ /* 0x000fec0000010000 */
[----:B------:R-:W-:Y:S05]  /*01a0*/  @P1 EXIT ;  /* 0x000000000000194d */ /* 0x000fea0003800000 */
[----:B------:R-:W1:Y:S01]  /*01b0*/  S2R R3, SR_CgaCtaId ;  /* 0x0000000000037919 */ /* 0x000e620000008800 */
[----:B------:R-:W-:Y:S01]  /*01c0*/  MOV R0, 0x400 ;  /* 0x0000040000007802 */ /* 0x000fe20000000f00 */
[----:B------:R-:W-:-:S03]  /*01d0*/  IMAD R7, R7, UR6, R4 ;  /* 0x0000000607077c24 */ /* 0x000fc6000f8e0204 */
[----:B-1----:R-:W-:-:S05]  /*01e0*/  LEA R3, R3, R0, 0x18 ;  /* 0x0000000003037211 */ /* 0x002fca00078ec0ff */
[----:B------:R-:W-:Y:S02]  /*01f0*/  IMAD R0, R6, 0x84, R3 ;  /* 0x0000008406007824 */ /* 0x000fe400078e0203 */
[----:B0-----:R-:W0:Y:S02]  /*0200*/  LDC.64 R2, c[0x0][0x388] ;  /* 0x0000e200ff027b82 */ /* 0x001e240000000a00 */
[----:B------:R-:W-:-:S05]  /*0210*/  IMAD R0, R8, 0x4, R0 ;  /* 0x0000000408007824 */ /* 0x000fca00078e0200 */
[----:B------:R-:W1:Y:S01]  /*0220*/  LDS R5, [R0] ;  /* 0x0000000000057984 */ /* 0x000e620000000800 */
[----:B0-----:R-:W-:-:S05]  /*0230*/  IMAD.WIDE R2, R7, 0x4, R2 ;  /* 0x0000000407027825 */ /* 0x001fca00078e0202 */
[----:B-1----:R-:W-:Y:S01]  /*0240*/  STG.E desc[UR4][R2.64], R5 ;  /* 0x0000000502007986 */ /* 0x002fe2000c101904 */
[----:B------:R-:W-:Y:S05]  /*0250*/  EXIT ;  /* 0x000000000000794d */ /* 0x000fea0003800000 */
.L_x_0:
[----:B------:R-:W-:-:S00]  /*0260*/  BRA `(.L_x_0) ;  /* 0xfffffffc00fc7947 */ /* 0x000fc0000383ffff */
[----:B------:R-:W-:-:S00]  /*0270*/  NOP ;  /* 0x0000000000007918 */ /* 0x000fc00000000000 */
        /* <DEDUP_REMOVED lines=8> */
.L_x_1:


//--------------------- .nv.shared._Z23transpose_shared_kernelPfS_ii --------------------------
	.section	.nv.shared._Z23transpose_shared_kernelPfS_ii,"aw",@nobits
	.sectionflags	@""
	.align	4
.nv.shared._Z23transpose_shared_kernelPfS_ii:
	.zero		5248


//--------------------- .nv.shared.reserved.0     --------------------------
	.section	.nv.shared.reserved.0,"aw",@nobits
	.weak		__nv_reservedSMEM_offset_0_alias
	.size		__nv_reservedSMEM_offset_0_alias, 0, 64
	.other		__nv_reservedSMEM_offset_0_alias,@"STO_CUDA_RESERVED_SHARED STV_DEFAULT"
__nv_reservedSMEM_offset_0_alias:
	.zero		0
	.zero		64


//--------------------- .nv.constant0._Z23transpose_shared_kernelPfS_ii --------------------------
	.section	.nv.constant0._Z23transpose_shared_kernelPfS_ii,"a",@progbits
	.sectionflags	@""
	.align	4
.nv.constant0._Z23transpose_shared_kernelPfS_ii:
	.zero		920


//--------------------- SYMBOLS --------------------------

	.type		.nv.reservedSmem.offset0,@object
	.size		.nv.reservedSmem.offset0,0x4
	.type		.nv.reservedSmem.cap,@object
	.size		.nv.reservedSmem.cap,0x4
